//
// Generated by NVIDIA NVVM Compiler
//
// Compiler Build ID: CL-36424714
// Cuda compilation tools, release 13.0, V13.0.88
// Based on NVVM 20.0.0
//

.version 9.0
.target sm_100
.address_size 64

	// .globl	_Z16transpose_kernelPKfPfii
// _ZZ16transpose_kernelPKfPfiiE4tile has been demoted
// _ZZ16matMul_shared_BtPKfS0_PfiiE2As has been demoted
// _ZZ16matMul_shared_BtPKfS0_PfiiE2Bs has been demoted

.visible .entry _Z16transpose_kernelPKfPfii(
	.param .u64 .ptr .align 1 _Z16transpose_kernelPKfPfii_param_0,
	.param .u64 .ptr .align 1 _Z16transpose_kernelPKfPfii_param_1,
	.param .u32 _Z16transpose_kernelPKfPfii_param_2,
	.param .u32 _Z16transpose_kernelPKfPfii_param_3
)
{
	.reg .pred 	%p<7>;
	.reg .b32 	%r<30>;
	.reg .b32 	%f<3>;
	.reg .b64 	%rd<9>;
	// demoted variable
	.shared .align 4 .b8 _ZZ16transpose_kernelPKfPfiiE4tile[4224];
	ld.param.u64 	%rd1, [_Z16transpose_kernelPKfPfii_param_0];
	ld.param.u64 	%rd2, [_Z16transpose_kernelPKfPfii_param_1];
	ld.param.u32 	%r11, [_Z16transpose_kernelPKfPfii_param_2];
	ld.param.u32 	%r10, [_Z16transpose_kernelPKfPfii_param_3];
	mov.u32 	%r12, %ctaid.x;
	shl.b32 	%r1, %r12, 5;
	mov.u32 	%r2, %tid.x;
	add.s32 	%r3, %r1, %r2;
	mov.u32 	%r13, %ctaid.y;
	shl.b32 	%r4, %r13, 5;
	mov.u32 	%r5, %tid.y;
	add.s32 	%r14, %r4, %r5;
	setp.ge.s32 	%p1, %r3, %r10;
	setp.ge.s32 	%p2, %r14, %r11;
	or.pred  	%p3, %p1, %p2;
	@%p3 bra 	$L__BB0_2;
	cvta.to.global.u64 	%rd3, %rd1;
	mad.lo.s32 	%r20, %r10, %r14, %r3;
	mul.wide.s32 	%rd4, %r20, 4;
	add.s64 	%rd5, %rd3, %rd4;
	ld.global.nc.f32 	%f1, [%rd5];
	mov.u32 	%r21, _ZZ16transpose_kernelPKfPfiiE4tile;
	mad.lo.s32 	%r22, %r5, 132, %r21;
	shl.b32 	%r23, %r2, 2;
	add.s32 	%r24, %r22, %r23;
	st.shared.f32 	[%r24], %f1;
	bra.uni 	$L__BB0_3;
$L__BB0_2:
	mov.u32 	%r15, _ZZ16transpose_kernelPKfPfiiE4tile;
	mad.lo.s32 	%r16, %r5, 132, %r15;
	shl.b32 	%r17, %r2, 2;
	add.s32 	%r18, %r16, %r17;
	mov.b32 	%r19, 0;
	st.shared.u32 	[%r18], %r19;
$L__BB0_3:
	bar.sync 	0;
	add.s32 	%r7, %r4, %r2;
	add.s32 	%r8, %r1, %r5;
	setp.ge.s32 	%p4, %r7, %r11;
	setp.ge.s32 	%p5, %r8, %r10;
	or.pred  	%p6, %p4, %p5;
	@%p6 bra 	$L__BB0_5;
	mov.u32 	%r25, _ZZ16transpose_kernelPKfPfiiE4tile;
	mad.lo.s32 	%r26, %r2, 132, %r25;
	shl.b32 	%r27, %r5, 2;
	add.s32 	%r28, %r26, %r27;
	ld.shared.f32 	%f2, [%r28];
	mad.lo.s32 	%r29, %r11, %r8, %r7;
	cvta.to.global.u64 	%rd6, %rd2;
	mul.wide.s32 	%rd7, %r29, 4;
	add.s64 	%rd8, %rd6, %rd7;
	st.global.f32 	[%rd8], %f2;
$L__BB0_5:
	ret;

}
	// .globl	_Z16matMul_shared_BtPKfS0_Pfii
.visible .entry _Z16matMul_shared_BtPKfS0_Pfii(
	.param .u64 .ptr .align 1 _Z16matMul_shared_BtPKfS0_Pfii_param_0,
	.param .u64 .ptr .align 1 _Z16matMul_shared_BtPKfS0_Pfii_param_1,
	.param .u64 .ptr .align 1 _Z16matMul_shared_BtPKfS0_Pfii_param_2,
	.param .u32 _Z16matMul_shared_BtPKfS0_Pfii_param_3,
	.param .u32 _Z16matMul_shared_BtPKfS0_Pfii_param_4
)
{
	.reg .pred 	%p<10>;
	.reg .b32 	%r<41>;
	.reg .b32 	%f<111>;
	.reg .b64 	%rd<13>;
	// demoted variable
	.shared .align 4 .b8 _ZZ16matMul_shared_BtPKfS0_PfiiE2As[4096];
	// demoted variable
	.shared .align 4 .b8 _ZZ16matMul_shared_BtPKfS0_PfiiE2Bs[4096];
	ld.param.u64 	%rd5, [_Z16matMul_shared_BtPKfS0_Pfii_param_0];
	ld.param.u64 	%rd6, [_Z16matMul_shared_BtPKfS0_Pfii_param_1];
	ld.param.u64 	%rd7, [_Z16matMul_shared_BtPKfS0_Pfii_param_2];
	ld.param.u32 	%r22, [_Z16matMul_shared_BtPKfS0_Pfii_param_3];
	ld.param.u32 	%r23, [_Z16matMul_shared_BtPKfS0_Pfii_param_4];
	mov.u32 	%r24, %ctaid.y;
	shl.b32 	%r25, %r24, 5;
	mov.u32 	%r38, %tid.y;
	add.s32 	%r2, %r25, %r38;
	mov.u32 	%r26, %ctaid.x;
	shl.b32 	%r27, %r26, 5;
	mov.u32 	%r36, %tid.x;
	add.s32 	%r4, %r27, %r36;
	setp.lt.s32 	%p1, %r23, 1;
	mov.f32 	%f110, 0f00000000;
	@%p1 bra 	$L__BB1_7;
	add.s32 	%r28, %r23, 31;
	shr.u32 	%r29, %r28, 5;
	shl.b32 	%r30, %r38, 7;
	mov.u32 	%r31, _ZZ16matMul_shared_BtPKfS0_PfiiE2As;
	add.s32 	%r5, %r31, %r30;
	shl.b32 	%r32, %r36, 2;
	add.s32 	%r6, %r5, %r32;
	mov.u32 	%r33, _ZZ16matMul_shared_BtPKfS0_PfiiE2Bs;
	add.s32 	%r8, %r33, %r32;
	add.s32 	%r7, %r8, %r30;
	neg.s32 	%r40, %r29;
	mad.lo.s32 	%r39, %r23, %r4, %r38;
	mad.lo.s32 	%r37, %r23, %r2, %r36;
	cvta.to.global.u64 	%rd1, %rd5;
	cvta.to.global.u64 	%rd2, %rd6;
	mov.f32 	%f110, 0f00000000;
$L__BB1_2:
	setp.ge.s32 	%p2, %r2, %r22;
	mul.wide.s32 	%rd8, %r39, 4;
	add.s64 	%rd3, %rd2, %rd8;
	mul.wide.s32 	%rd9, %r37, 4;
	add.s64 	%rd4, %rd1, %rd9;
	setp.ge.s32 	%p3, %r36, %r23;
	mov.f32 	%f108, 0f00000000;
	or.pred  	%p4, %p2, %p3;
	@%p4 bra 	$L__BB1_4;
	ld.global.nc.f32 	%f108, [%rd4];
$L__BB1_4:
	setp.ge.s32 	%p5, %r4, %r22;
	st.shared.f32 	[%r6], %f108;
	setp.ge.s32 	%p6, %r38, %r23;
	mov.f32 	%f109, 0f00000000;
	or.pred  	%p7, %p5, %p6;
	@%p7 bra 	$L__BB1_6;
	ld.global.nc.f32 	%f109, [%rd3];
$L__BB1_6:
	st.shared.f32 	[%r7], %f109;
	bar.sync 	0;
	ld.shared.f32 	%f12, [%r5];
	ld.shared.f32 	%f13, [%r8];
	fma.rn.f32 	%f14, %f12, %f13, %f110;
	ld.shared.f32 	%f15, [%r5+4];
	ld.shared.f32 	%f16, [%r8+128];
	fma.rn.f32 	%f17, %f15, %f16, %f14;
	ld.shared.f32 	%f18, [%r5+8];
	ld.shared.f32 	%f19, [%r8+256];
	fma.rn.f32 	%f20, %f18, %f19, %f17;
	ld.shared.f32 	%f21, [%r5+12];
	ld.shared.f32 	%f22, [%r8+384];
	fma.rn.f32 	%f23, %f21, %f22, %f20;
	ld.shared.f32 	%f24, [%r5+16];
	ld.shared.f32 	%f25, [%r8+512];
	fma.rn.f32 	%f26, %f24, %f25, %f23;
	ld.shared.f32 	%f27, [%r5+20];
	ld.shared.f32 	%f28, [%r8+640];
	fma.rn.f32 	%f29, %f27, %f28, %f26;
	ld.shared.f32 	%f30, [%r5+24];
	ld.shared.f32 	%f31, [%r8+768];
	fma.rn.f32 	%f32, %f30, %f31, %f29;
	ld.shared.f32 	%f33, [%r5+28];
	ld.shared.f32 	%f34, [%r8+896];
	fma.rn.f32 	%f35, %f33, %f34, %f32;
	ld.shared.f32 	%f36, [%r5+32];
	ld.shared.f32 	%f37, [%r8+1024];
	fma.rn.f32 	%f38, %f36, %f37, %f35;
	ld.shared.f32 	%f39, [%r5+36];
	ld.shared.f32 	%f40, [%r8+1152];
	fma.rn.f32 	%f41, %f39, %f40, %f38;
	ld.shared.f32 	%f42, [%r5+40];
	ld.shared.f32 	%f43, [%r8+1280];
	fma.rn.f32 	%f44, %f42, %f43, %f41;
	ld.shared.f32 	%f45, [%r5+44];
	ld.shared.f32 	%f46, [%r8+1408];
	fma.rn.f32 	%f47, %f45, %f46, %f44;
	ld.shared.f32 	%f48, [%r5+48];
	ld.shared.f32 	%f49, [%r8+1536];
	fma.rn.f32 	%f50, %f48, %f49, %f47;
	ld.shared.f32 	%f51, [%r5+52];
	ld.shared.f32 	%f52, [%r8+1664];
	fma.rn.f32 	%f53, %f51, %f52, %f50;
	ld.shared.f32 	%f54, [%r5+56];
	ld.shared.f32 	%f55, [%r8+1792];
	fma.rn.f32 	%f56, %f54, %f55, %f53;
	ld.shared.f32 	%f57, [%r5+60];
	ld.shared.f32 	%f58, [%r8+1920];
	fma.rn.f32 	%f59, %f57, %f58, %f56;
	ld.shared.f32 	%f60, [%r5+64];
	ld.shared.f32 	%f61, [%r8+2048];
	fma.rn.f32 	%f62, %f60, %f61, %f59;
	ld.shared.f32 	%f63, [%r5+68];
	ld.shared.f32 	%f64, [%r8+2176];
	fma.rn.f32 	%f65, %f63, %f64, %f62;
	ld.shared.f32 	%f66, [%r5+72];
	ld.shared.f32 	%f67, [%r8+2304];
	fma.rn.f32 	%f68, %f66, %f67, %f65;
	ld.shared.f32 	%f69, [%r5+76];
	ld.shared.f32 	%f70, [%r8+2432];
	fma.rn.f32 	%f71, %f69, %f70, %f68;
	ld.shared.f32 	%f72, [%r5+80];
	ld.shared.f32 	%f73, [%r8+2560];
	fma.rn.f32 	%f74, %f72, %f73, %f71;
	ld.shared.f32 	%f75, [%r5+84];
	ld.shared.f32 	%f76, [%r8+2688];
	fma.rn.f32 	%f77, %f75, %f76, %f74;
	ld.shared.f32 	%f78, [%r5+88];
	ld.shared.f32 	%f79, [%r8+2816];
	fma.rn.f32 	%f80, %f78, %f79, %f77;
	ld.shared.f32 	%f81, [%r5+92];
	ld.shared.f32 	%f82, [%r8+2944];
	fma.rn.f32 	%f83, %f81, %f82, %f80;
	ld.shared.f32 	%f84, [%r5+96];
	ld.shared.f32 	%f85, [%r8+3072];
	fma.rn.f32 	%f86, %f84, %f85, %f83;
	ld.shared.f32 	%f87, [%r5+100];
	ld.shared.f32 	%f88, [%r8+3200];
	fma.rn.f32 	%f89, %f87, %f88, %f86;
	ld.shared.f32 	%f90, [%r5+104];
	ld.shared.f32 	%f91, [%r8+3328];
	fma.rn.f32 	%f92, %f90, %f91, %f89;
	ld.shared.f32 	%f93, [%r5+108];
	ld.shared.f32 	%f94, [%r8+3456];
	fma.rn.f32 	%f95, %f93, %f94, %f92;
	ld.shared.f32 	%f96, [%r5+112];
	ld.shared.f32 	%f97, [%r8+3584];
	fma.rn.f32 	%f98, %f96, %f97, %f95;
	ld.shared.f32 	%f99, [%r5+116];
	ld.shared.f32 	%f100, [%r8+3712];
	fma.rn.f32 	%f101, %f99, %f100, %f98;
	ld.shared.f32 	%f102, [%r5+120];
	ld.shared.f32 	%f103, [%r8+3840];
	fma.rn.f32 	%f104, %f102, %f103, %f101;
	ld.shared.f32 	%f105, [%r5+124];
	ld.shared.f32 	%f106, [%r8+3968];
	fma.rn.f32 	%f110, %f105, %f106, %f104;
	bar.sync 	0;
	add.s32 	%r40, %r40, 1;
	setp.ne.s32 	%p8, %r40, 0;
	add.s32 	%r39, %r39, 32;
	add.s32 	%r38, %r38, 32;
	add.s32 	%r37, %r37, 32;
	add.s32 	%r36, %r36, 32;
	@%p8 bra 	$L__BB1_2;
$L__BB1_7:
	max.s32 	%r34, %r2, %r4;
	setp.ge.s32 	%p9, %r34, %r22;
	@%p9 bra 	$L__BB1_9;
	mad.lo.s32 	%r35, %r22, %r2, %r4;
	cvta.to.global.u64 	%rd10, %rd7;
	mul.wide.s32 	%rd11, %r35, 4;
	add.s64 	%rd12, %rd10, %rd11;
	st.global.f32 	[%rd12], %f110;
$L__BB1_9:
	ret;

}


// ===== COMPILED SASS (sm_100) =====

	.target	sm_100

	.elftype	@"ET_EXEC"


//--------------------- .note.nv.tkinfo           --------------------------
	.section	.note.nv.tkinfo,"",@"SHT_NOTE"
	.sectionflags	@"SHF_NOTE_NV_TKINFO"
	.tkinfo
        /*0018*/ 	.word	0x00000002
        /*0030*/ 	.string	""
        /*0030*/ 	.string	"ptxas"
        /*0030*/ 	.string	"Cuda compilation tools, release 13.0, V13.0.88"
        /*0030*/ 	.string	"Build cuda_13.0.r13.0/compiler.36424714_0"
        /*0030*/ 	.string	"-arch sm_100 -m 64 "



//--------------------- .note.nv.cuinfo           --------------------------
	.section	.note.nv.cuinfo,"",@"SHT_NOTE"
	.sectionflags	@"SHF_NOTE_NV_CUINFO"
        /*0018*/ 	.short	0x0002
        /*001a*/ 	.short	0x0064
        /*001c*/ 	.short	0x0082
	.zero		2


//--------------------- .nv.info                  --------------------------
	.section	.nv.info,"",@"SHT_CUDA_INFO"
	.align	4


	//----- nvinfo : EIATTR_REGCOUNT
	.align		4
        /*0000*/ 	.byte	0x04, 0x2f
        /*0002*/ 	.short	(.L_1 - .L_0)
	.align		4
.L_0:
        /*0004*/ 	.word	index@(_Z16transpose_kernelPKfPfii)
        /*0008*/ 	.word	0x0000000c


	//----- nvinfo : EIATTR_FRAME_SIZE
	.align		4
.L_1:
        /*000c*/ 	.byte	0x04, 0x11
        /*000e*/ 	.short	(.L_3 - .L_2)
	.align		4
.L_2:
        /*0010*/ 	.word	index@(_Z16transpose_kernelPKfPfii)
        /*0014*/ 	.word	0x00000000


	//----- nvinfo : EIATTR_REGCOUNT
	.align		4
.L_3:
        /*0018*/ 	.byte	0x04, 0x2f
        /*001a*/ 	.short	(.L_5 - .L_4)
	.align		4
.L_4:
        /*001c*/ 	.word	index@(_Z16matMul_shared_BtPKfS0_Pfii)
        /*0020*/ 	.word	0x00000020


	//----- nvinfo : EIATTR_FRAME_SIZE
	.align		4
.L_5:
        /*0024*/ 	.byte	0x04, 0x11
        /*0026*/ 	.short	(.L_7 - .L_6)
	.align		4
.L_6:
        /*0028*/ 	.word	index@(_Z16matMul_shared_BtPKfS0_Pfii)
        /*002c*/ 	.word	0x00000000


	//----- nvinfo : EIATTR_MIN_STACK_SIZE
	.align		4
.L_7:
        /*0030*/ 	.byte	0x04, 0x12
        /*0032*/ 	.short	(.L_9 - .L_8)
	.align		4
.L_8:
        /*0034*/ 	.word	index@(_Z16matMul_shared_BtPKfS0_Pfii)
        /*0038*/ 	.word	0x00000000


	//----- nvinfo : EIATTR_MIN_STACK_SIZE
	.align		4
.L_9:
        /*003c*/ 	.byte	0x04, 0x12
        /*003e*/ 	.short	(.L_11 - .L_10)
	.align		4
.L_10:
        /*0040*/ 	.word	index@(_Z16transpose_kernelPKfPfii)
        /*0044*/ 	.word	0x00000000
.L_11:


//--------------------- .nv.compat                --------------------------
	.section	.nv.compat,"",@"SHT_CUDA_COMPAT_INFO"
	.align	4
        /*0000*/ 	.byte	0x02, 0x09, 0x00, 0x00, 0x02, 0x02, 0x01, 0x00, 0x02, 0x05, 0x05, 0x00, 0x03, 0x07, 0x01, 0x01
        /*0010*/ 	.byte	0x02, 0x03, 0x00, 0x00, 0x02, 0x06, 0x01, 0x00, 0x04, 0x0b, 0x08, 0x00, 0x09, 0x00, 0x00, 0x00
        /*0020*/ 	.byte	0x00, 0x00, 0x00, 0x00


//--------------------- .nv.info._Z16matMul_shared_BtPKfS0_Pfii --------------------------
	.section	.nv.info._Z16matMul_shared_BtPKfS0_Pfii,"",@"SHT_CUDA_INFO"
	.sectionflags	@""
	.align	4


	//----- nvinfo : EIATTR_CUDA_API_VERSION
	.align		4
        /*0000*/ 	.byte	0x04, 0x37
        /*0002*/ 	.short	(.L_13 - .L_12)
.L_12:
        /*0004*/ 	.word	0x00000082


	//----- nvinfo : EIATTR_KPARAM_INFO
	.align		4
.L_13:
        /*0008*/ 	.byte	0x04, 0x17
        /*000a*/ 	.short	(.L_15 - .L_14)
.L_14:
        /*000c*/ 	.word	0x00000000
        /*0010*/ 	.short	0x0004
        /*0012*/ 	.short	0x001c
        /*0014*/ 	.byte	0x00, 0xf0, 0x11, 0x00


	//----- nvinfo : EIATTR_KPARAM_INFO
	.align		4
.L_15:
        /*0018*/ 	.byte	0x04, 0x17
        /*001a*/ 	.short	(.L_17 - .L_16)
.L_16:
        /*001c*/ 	.word	0x00000000
        /*0020*/ 	.short	0x0003
        /*0022*/ 	.short	0x0018
        /*0024*/ 	.byte	0x00, 0xf0, 0x11, 0x00


	//----- nvinfo : EIATTR_KPARAM_INFO
	.align		4
.L_17:
        /*0028*/ 	.byte	0x04, 0x17
        /*002a*/ 	.short	(.L_19 - .L_18)
.L_18:
        /*002c*/ 	.word	0x00000000
        /*0030*/ 	.short	0x0002
        /*0032*/ 	.short	0x0010
        /*0034*/ 	.byte	0x00, 0xf5, 0x21, 0x00


	//----- nvinfo : EIATTR_KPARAM_INFO
	.align		4
.L_19:
        /*0038*/ 	.byte	0x04, 0x17
        /*003a*/ 	.short	(.L_21 - .L_20)
.L_20:
        /*003c*/ 	.word	0x00000000
        /*0040*/ 	.short	0x0001
        /*0042*/ 	.short	0x0008
        /*0044*/ 	.byte	0x00, 0xf5, 0x21, 0x00


	//----- nvinfo : EIATTR_KPARAM_INFO
	.align		4
.L_21:
        /*0048*/ 	.byte	0x04, 0x17
        /*004a*/ 	.short	(.L_23 - .L_22)
.L_22:
        /*004c*/ 	.word	0x00000000
        /*0050*/ 	.short	0x0000
        /*0052*/ 	.short	0x0000
        /*0054*/ 	.byte	0x00, 0xf5, 0x21, 0x00


	//----- nvinfo : EIATTR_SPARSE_MMA_MASK
	.align		4
.L_23:
        /*0058*/ 	.byte	0x03, 0x50
        /*005a*/ 	.short	0x0000


	//----- nvinfo : EIATTR_MAXREG_COUNT
	.align		4
        /*005c*/ 	.byte	0x03, 0x1b
        /*005e*/ 	.short	0x00ff


	//----- nvinfo : EIATTR_NUM_BARRIERS
	.align		4
        /*0060*/ 	.byte	0x02, 0x4c
        /*0062*/ 	.byte	0x01
	.zero		1


	//----- nvinfo : EIATTR_MERCURY_ISA_VERSION
	.align		4
        /*0064*/ 	.byte	0x03, 0x5f
        /*0066*/ 	.short	0x0101


	//----- nvinfo : EIATTR_VRC_CTA_INIT_COUNT
	.align		4
        /*0068*/ 	.byte	0x02, 0x4a
	.zero		1
	.zero		1


	//----- nvinfo : EIATTR_EXIT_INSTR_OFFSETS
	.align		4
        /*006c*/ 	.byte	0x04, 0x1c
        /*006e*/ 	.short	(.L_25 - .L_24)


	//   ....[0]....
.L_24:
        /*0070*/ 	.word	0x000007e0


	//   ....[1]....
        /*0074*/ 	.word	0x00000830


	//----- nvinfo : EIATTR_CBANK_PARAM_SIZE
	.align		4
.L_25:
        /*0078*/ 	.byte	0x03, 0x19
        /*007a*/ 	.short	0x0020


	//----- nvinfo : EIATTR_PARAM_CBANK
	.align		4
        /*007c*/ 	.byte	0x04, 0x0a
        /*007e*/ 	.short	(.L_27 - .L_26)
	.align		4
.L_26:
        /*0080*/ 	.word	index@(.nv.constant0._Z16matMul_shared_BtPKfS0_Pfii)
        /*0084*/ 	.short	0x0380
        /*0086*/ 	.short	0x0020


	//----- nvinfo : EIATTR_SW_WAR
	.align		4
.L_27:
        /*0088*/ 	.byte	0x04, 0x36
        /*008a*/ 	.short	(.L_29 - .L_28)
.L_28:
        /*008c*/ 	.word	0x00000008
.L_29:


//--------------------- .nv.info._Z16transpose_kernelPKfPfii --------------------------
	.section	.nv.info._Z16transpose_kernelPKfPfii,"",@"SHT_CUDA_INFO"
	.sectionflags	@""
	.align	4


	//----- nvinfo : EIATTR_CUDA_API_VERSION
	.align		4
        /*0000*/ 	.byte	0x04, 0x37
        /*0002*/ 	.short	(.L_31 - .L_30)
.L_30:
        /*0004*/ 	.word	0x00000082


	//----- nvinfo : EIATTR_KPARAM_INFO
	.align		4
.L_31:
        /*0008*/ 	.byte	0x04, 0x17
        /*000a*/ 	.short	(.L_33 - .L_32)
.L_32:
        /*000c*/ 	.word	0x00000000
        /*0010*/ 	.short	0x0003
        /*0012*/ 	.short	0x0014
        /*0014*/ 	.byte	0x00, 0xf0, 0x11, 0x00


	//----- nvinfo : EIATTR_KPARAM_INFO
	.align		4
.L_33:
        /*0018*/ 	.byte	0x04, 0x17
        /*001a*/ 	.short	(.L_35 - .L_34)
.L_34:
        /*001c*/ 	.word	0x00000000
        /*0020*/ 	.short	0x0002
        /*0022*/ 	.short	0x0010
        /*0024*/ 	.byte	0x00, 0xf0, 0x11, 0x00


	//----- nvinfo : EIATTR_KPARAM_INFO
	.align		4
.L_35:
        /*0028*/ 	.byte	0x04, 0x17
        /*002a*/ 	.short	(.L_37 - .L_36)
.L_36:
        /*002c*/ 	.word	0x00000000
        /*0030*/ 	.short	0x0001
        /*0032*/ 	.short	0x0008
        /*0034*/ 	.byte	0x00, 0xf5, 0x21, 0x00


	//----- nvinfo : EIATTR_KPARAM_INFO
	.align		4
.L_37:
        /*0038*/ 	.byte	0x04, 0x17
        /*003a*/ 	.short	(.L_39 - .L_38)
.L_38:
        /*003c*/ 	.word	0x00000000
        /*0040*/ 	.short	0x0000
        /*0042*/ 	.short	0x0000
        /*0044*/ 	.byte	0x00, 0xf5, 0x21, 0x00


	//----- nvinfo : EIATTR_SPARSE_MMA_MASK
	.align		4
.L_39:
        /*0048*/ 	.byte	0x03, 0x50
        /*004a*/ 	.short	0x0000


	//----- nvinfo : EIATTR_MAXREG_COUNT
	.align		4
        /*004c*/ 	.byte	0x03, 0x1b
        /*004e*/ 	.short	0x00ff


	//----- nvinfo : EIATTR_NUM_BARRIERS
	.align		4
        /*0050*/ 	.byte	0x02, 0x4c
        /*0052*/ 	.byte	0x01
	.zero		1


	//----- nvinfo : EIATTR_MERCURY_ISA_VERSION
	.align		4
        /*0054*/ 	.byte	0x03, 0x5f
        /*0056*/ 	.short	0x0101


	//----- nvinfo : EIATTR_VRC_CTA_INIT_COUNT
	.align		4
        /*0058*/ 	.byte	0x02, 0x4a
	.zero		1
	.zero		1


	//----- nvinfo : EIATTR_EXIT_INSTR_OFFSETS
	.align		4
        /*005c*/ 	.byte	0x04, 0x1c
        /*005e*/ 	.short	(.L_41 - .L_40)


	//   ....[0]....
.L_40:
        /*0060*/ 	.word	0x000001f0


	//   ....[1]....
        /*0064*/ 	.word	0x00000270


	//----- nvinfo : EIATTR_CBANK_PARAM_SIZE
	.align		4
.L_41:
        /*0068*/ 	.byte	0x03, 0x19
        /*006a*/ 	.short	0x0018


	//----- nvinfo : EIATTR_PARAM_CBANK
	.align		4
        /*006c*/ 	.byte	0x04, 0x0a
        /*006e*/ 	.short	(.L_43 - .L_42)
	.align		4
.L_42:
        /*0070*/ 	.word	index@(.nv.constant0._Z16transpose_kernelPKfPfii)
        /*0074*/ 	.short	0x0380
        /*0076*/ 	.short	0x0018


	//----- nvinfo : EIATTR_SW_WAR
	.align		4
.L_43:
        /*0078*/ 	.byte	0x04, 0x36
        /*007a*/ 	.short	(.L_45 - .L_44)
.L_44:
        /*007c*/ 	.word	0x00000008
.L_45:


//--------------------- .nv.callgraph             --------------------------
	.section	.nv.callgraph,"",@"SHT_CUDA_CALLGRAPH"
	.align	4
	.sectionentsize	8
	.align		4
        /*0000*/ 	.word	0x00000000
	.align		4
        /*0004*/ 	.word	0xffffffff
	.align		4
        /*0008*/ 	.word	0x00000000
	.align		4
        /*000c*/ 	.word	0xfffffffe
	.align		4
        /*0010*/ 	.word	0x00000000
	.align		4
        /*0014*/ 	.word	0xfffffffd
	.align		4
        /*0018*/ 	.word	0x00000000
	.align		4
        /*001c*/ 	.word	0xfffffffc


//--------------------- .text._Z16matMul_shared_BtPKfS0_Pfii --------------------------
	.section	.text._Z16matMul_shared_BtPKfS0_Pfii,"ax",@progbits
	.align	128
        .global         _Z16matMul_shared_BtPKfS0_Pfii
        .type           _Z16matMul_shared_BtPKfS0_Pfii,@function
        .size           _Z16matMul_shared_BtPKfS0_Pfii,(.L_x_4 - _Z16matMul_shared_BtPKfS0_Pfii)
        .other          _Z16matMul_shared_BtPKfS0_Pfii,@"STO_CUDA_ENTRY STV_DEFAULT"
_Z16matMul_shared_BtPKfS0_Pfii:
.text._Z16matMul_shared_BtPKfS0_Pfii:
[----:B------:R-:W-:Y:S01]  /*0000*/  LDC R1, c[0x0][0x37c] ;  /* 0x0000df00ff017b82 */ /* 0x000fe20000000800 */
[----:B------:R-:W0:Y:S01]  /*0010*/  S2R R18, SR_CTAID.Y ;  /* 0x0000000000127919 */ /* 0x000e220000002600 */
[----:B------:R-:W1:Y:S01]  /*0020*/  LDCU UR10, c[0x0][0x39c] ;  /* 0x00007380ff0a77ac */ /* 0x000e620008000800 */
[----:B------:R-:W-:Y:S01]  /*0030*/  HFMA2 R19, -RZ, RZ, 0, 0 ;  /* 0x00000000ff137431 */ /* 0x000fe200000001ff */
[----:B------:R-:W0:Y:S01]  /*0040*/  S2R R16, SR_TID.Y ;  /* 0x0000000000107919 */ /* 0x000e220000002200 */
[----:B------:R-:W2:Y:S01]  /*0050*/  LDCU UR11, c[0x0][0x398] ;  /* 0x00007300ff0b77ac */ /* 0x000ea20008000800 */
[----:B------:R-:W3:Y:S01]  /*0060*/  S2R R17, SR_CTAID.X ;  /* 0x0000000000117919 */ /* 0x000ee20000002500 */
[----:B------:R-:W4:Y:S01]  /*0070*/  LDCU.64 UR8, c[0x0][0x358] ;  /* 0x00006b00ff0877ac */ /* 0x000f220008000a00 */
[----:B------:R-:W3:Y:S01]  /*0080*/  S2R R7, SR_TID.X ;  /* 0x0000000000077919 */ /* 0x000ee20000002100 */
[----:B-1----:R-:W-:Y:S01]  /*0090*/  UISETP.GE.AND UP0, UPT, UR10, 0x1, UPT ;  /* 0x000000010a00788c */ /* 0x002fe2000bf06270 */
[----:B0-----:R-:W-:-:S02]  /*00a0*/  LEA R18, R18, R16, 0x5 ;  /* 0x0000001012127211 */ /* 0x001fc400078e28ff */
[----:B---3--:R-:W-:-:S04]  /*00b0*/  LEA R17, R17, R7, 0x5 ;  /* 0x0000000711117211 */ /* 0x008fc800078e28ff */
[----:B------:R-:W-:-:S04]  /*00c0*/  VIMNMX R0, PT, PT, R18, R17, !PT ;  /* 0x0000001112007248 */ /* 0x000fc80007fe0100 */
[----:B--2---:R-:W-:Y:S01]  /*00d0*/  ISETP.GE.AND P2, PT, R0, UR11, PT ;  /* 0x0000000b00007c0c */ /* 0x004fe2000bf46270 */
[----:B----4-:R-:W-:-:S12]  /*00e0*/  BRA.U !UP0, `(.L_x_0) ;  /* 0x0000000508bc7547 */ /* 0x010fd8000b800000 */
[----:B------:R-:W0:Y:S01]  /*00f0*/  S2UR UR7, SR_CgaCtaId ;  /* 0x00000000000779c3 */ /* 0x000e220000008800 */
[----:B------:R-:W-:Y:S01]  /*0100*/  UMOV UR5, 0x400 ;  /* 0x0000040000057882 */ /* 0x000fe20000000000 */
[----:B------:R-:W-:Y:S01]  /*0110*/  UIADD3 UR4, UPT, UPT, UR10, 0x1f, URZ ;  /* 0x0000001f0a047890 */ /* 0x000fe2000fffe0ff */
[----:B------:R-:W-:Y:S01]  /*0120*/  MOV R19, RZ ;  /* 0x000000ff00137202 */ /* 0x000fe20000000f00 */
[----:B------:R-:W-:Y:S01]  /*0130*/  UIADD3 UR6, UPT, UPT, UR5, 0x1000, URZ ;  /* 0x0000100005067890 */ /* 0x000fe2000fffe0ff */
[----:B------:R-:W-:Y:S01]  /*0140*/  IMAD R6, R17, UR10, R16 ;  /* 0x0000000a11067c24 */ /* 0x000fe2000f8e0210 */
[----:B------:R-:W-:Y:S01]  /*0150*/  USHF.R.U32.HI UR4, URZ, 0x5, UR4 ;  /* 0x00000005ff047899 */ /* 0x000fe20008011604 */
[----:B------:R-:W-:Y:S01]  /*0160*/  IMAD R5, R18, UR10, R7 ;  /* 0x0000000a12057c24 */ /* 0x000fe2000f8e0207 */
[----:B------:R-:W1:Y:S01]  /*0170*/  LDC.64 R20, c[0x0][0x380] ;  /* 0x0000e000ff147b82 */ /* 0x000e620000000a00 */
[----:B------:R-:W2:Y:S01]  /*0180*/  LDCU.64 UR12, c[0x0][0x398] ;  /* 0x00007300ff0c77ac */ /* 0x000ea20008000a00 */
[----:B------:R-:W-:-:S06]  /*0190*/  UIADD3 UR4, UPT, UPT, -UR4, URZ, URZ ;  /* 0x000000ff04047290 */ /* 0x000fcc000fffe1ff */
[----:B------:R-:W3:Y:S01]  /*01a0*/  LDC.64 R22, c[0x0][0x388] ;  /* 0x0000e200ff167b82 */ /* 0x000ee20000000a00 */
[----:B0-----:R-:W-:Y:S02]  /*01b0*/  ULEA UR5, UR7, UR5, 0x18 ;  /* 0x0000000507057291 */ /* 0x001fe4000f8ec0ff */
[----:B------:R-:W-:-:S04]  /*01c0*/  ULEA UR6, UR7, UR6, 0x18 ;  /* 0x0000000607067291 */ /* 0x000fc8000f8ec0ff */
[C---:B------:R-:W-:Y:S02]  /*01d0*/  LEA R2, R16.reuse, UR5, 0x7 ;  /* 0x0000000510027c11 */ /* 0x040fe4000f8e38ff */
[C---:B------:R-:W-:Y:S02]  /*01e0*/  LEA R3, R7.reuse, UR6, 0x2 ;  /* 0x0000000607037c11 */ /* 0x040fe4000f8e10ff */
[----:B------:R-:W-:Y:S02]  /*01f0*/  LEA R4, R7, R2, 0x2 ;  /* 0x0000000207047211 */ /* 0x000fe400078e10ff */
[----:B--2---:R-:W-:-:S07]  /*0200*/  LEA R0, R16, R3, 0x7 ;  /* 0x0000000310007211 */ /* 0x004fce00078e38ff */
.L_x_1:
[----:B------:R-:W-:Y:S01]  /*0210*/  ISETP.GE.AND P1, PT, R7, UR13, PT ;  /* 0x0000000d07007c0c */ /* 0x000fe2000bf26270 */
[----:B------:R-:W-:Y:S01]  /*0220*/  HFMA2 R29, -RZ, RZ, 0, 0 ;  /* 0x00000000ff1d7431 */ /* 0x000fe200000001ff */
[----:B------:R-:W-:Y:S01]  /*0230*/  ISETP.GE.AND P0, PT, R16, UR13, PT ;  /* 0x0000000d10007c0c */ /* 0x000fe2000bf06270 */
[----:B-1----:R-:W-:Y:S01]  /*0240*/  IMAD.WIDE R8, R5, 0x4, R20 ;  /* 0x0000000405087825 */ /* 0x002fe200078e0214 */
[----:B------:R-:W-:Y:S02]  /*0250*/  ISETP.GE.OR P1, PT, R18, UR12, P1 ;  /* 0x0000000c12007c0c */ /* 0x000fe40008f26670 */
[----:B------:R-:W-:Y:S01]  /*0260*/  ISETP.GE.OR P0, PT, R17, UR12, P0 ;  /* 0x0000000c11007c0c */ /* 0x000fe20008706670 */
[----:B---3--:R-:W-:Y:S01]  /*0270*/  IMAD.WIDE R10, R6, 0x4, R22 ;  /* 0x00000004060a7825 */ /* 0x008fe200078e0216 */
[----:B------:R-:W-:-:S09]  /*0280*/  MOV R27, RZ ;  /* 0x000000ff001b7202 */ /* 0x000fd20000000f00 */
[----:B------:R-:W2:Y:S04]  /*0290*/  @!P1 LDG.E.CONSTANT R27, desc[UR8][R8.64] ;  /* 0x00000008081b9981 */ /* 0x000ea8000c1e9900 */
[----:B------:R-:W3:Y:S01]  /*02a0*/  @!P0 LDG.E.CONSTANT R29, desc[UR8][R10.64] ;  /* 0x000000080a1d8981 */ /* 0x000ee2000c1e9900 */
[----:B------:R-:W-:Y:S01]  /*02b0*/  UIADD3 UR4, UPT, UPT, UR4, 0x1, URZ ;  /* 0x0000000104047890 */ /* 0x000fe2000fffe0ff */
[----:B------:R-:W-:Y:S02]  /*02c0*/  IADD3 R6, PT, PT, R6, 0x20, RZ ;  /* 0x0000002006067810 */ /* 0x000fe40007ffe0ff */
[----:B------:R-:W-:Y:S01]  /*02d0*/  IADD3 R16, PT, PT, R16, 0x20, RZ ;  /* 0x0000002010107810 */ /* 0x000fe20007ffe0ff */
[----:B------:R-:W-:Y:S01]  /*02e0*/  UISETP.NE.AND UP0, UPT, UR4, URZ, UPT ;  /* 0x000000ff0400728c */ /* 0x000fe2000bf05270 */
[----:B------:R-:W-:-:S02]  /*02f0*/  IADD3 R5, PT, PT, R5, 0x20, RZ ;  /* 0x0000002005057810 */ /* 0x000fc40007ffe0ff */
[----:B------:R-:W-:Y:S01]  /*0300*/  IADD3 R7, PT, PT, R7, 0x20, RZ ;  /* 0x0000002007077810 */ /* 0x000fe20007ffe0ff */
[----:B--2---:R-:W-:Y:S04]  /*0310*/  STS [R4], R27 ;  /* 0x0000001b04007388 */ /* 0x004fe80000000800 */
[----:B---3--:R-:W-:Y:S01]  /*0320*/  STS [R0], R29 ;  /* 0x0000001d00007388 */ /* 0x008fe20000000800 */
[----:B------:R-:W-:Y:S06]  /*0330*/  BAR.SYNC.DEFER_BLOCKING 0x0 ;  /* 0x0000000000007b1d */ /* 0x000fec0000010000 */
[----:B------:R-:W-:Y:S04]  /*0340*/  LDS R24, [R3] ;  /* 0x0000000003187984 */ /* 0x000fe80000000800 */
[----:B------:R-:W0:Y:S04]  /*0350*/  LDS.128 R12, [R2] ;  /* 0x00000000020c7984 */ /* 0x000e280000000c00 */
[----:B------:R-:W1:Y:S04]  /*0360*/  LDS R26, [R3+0x80] ;  /* 0x00008000031a7984 */ /* 0x000e680000000800 */
[----:B------:R-:W2:Y:S04]  /*0370*/  LDS R25, [R3+0x100] ;  /* 0x0001000003197984 */ /* 0x000ea80000000800 */
[----:B------:R-:W-:Y:S01]  /*0380*/  LDS.128 R8, [R2+0x10] ;  /* 0x0000100002087984 */ /* 0x000fe20000000c00 */
[----:B0-----:R-:W-:-:S03]  /*0390*/  FFMA R12, R12, R24, R19 ;  /* 0x000000180c0c7223 */ /* 0x001fc60000000013 */
[----:B------:R-:W0:Y:S01]  /*03a0*/  LDS R19, [R3+0x180] ;  /* 0x0001800003137984 */ /* 0x000e220000000800 */
[----:B-1----:R-:W-:-:S03]  /*03b0*/  FFMA R26, R26, R13, R12 ;  /* 0x0000000d1a1a7223 */ /* 0x002fc6000000000c */
[----:B------:R-:W1:Y:S01]  /*03c0*/  LDS R13, [R3+0x200] ;  /* 0x00020000030d7984 */ /* 0x000e620000000800 */
[----:B--2---:R-:W-:-:S03]  /*03d0*/  FFMA R14, R25, R14, R26 ;  /* 0x0000000e190e7223 */ /* 0x004fc6000000001a */
[----:B------:R-:W2:Y:S04]  /*03e0*/  LDS R12, [R3+0x280] ;  /* 0x00028000030c7984 */ /* 0x000ea80000000800 */
[----:B------:R-:W-:Y:S01]  /*03f0*/  LDS R25, [R3+0x380] ;  /* 0x0003800003197984 */ /* 0x000fe20000000800 */
[----:B0-----:R-:W-:-:S03]  /*0400*/  FFMA R15, R19, R15, R14 ;  /* 0x0000000f130f7223 */ /* 0x001fc6000000000e */
[----:B------:R-:W0:Y:S01]  /*0410*/  LDS R19, [R3+0x300] ;  /* 0x0003000003137984 */ /* 0x000e220000000800 */
[----:B-1----:R-:W-:-:S03]  /*0420*/  FFMA R13, R8, R13, R15 ;  /* 0x0000000d080d7223 */ /* 0x002fc6000000000f */
[----:B------:R-:W-:Y:S01]  /*0430*/  LDS R8, [R3+0x480] ;  /* 0x0004800003087984 */ /* 0x000fe20000000800 */
[----:B--2---:R-:W-:-:S03]  /*0440*/  FFMA R24, R12, R9, R13 ;  /* 0x000000090c187223 */ /* 0x004fc6000000000d */
[----:B------:R-:W-:Y:S04]  /*0450*/  LDS R9, [R3+0x400] ;  /* 0x0004000003097984 */ /* 0x000fe80000000800 */
[----:B------:R-:W1:Y:S01]  /*0460*/  LDS.128 R12, [R2+0x20] ;  /* 0x00002000020c7984 */ /* 0x000e620000000c00 */
[----:B0-----:R-:W-:-:S03]  /*0470*/  FFMA R10, R19, R10, R24 ;  /* 0x0000000a130a7223 */ /* 0x001fc60000000018 */
[----:B------:R-:W0:Y:S01]  /*0480*/  LDS R19, [R3+0x500] ;  /* 0x0005000003137984 */ /* 0x000e220000000800 */
[----:B------:R-:W-:-:S03]  /*0490*/  FFMA R11, R25, R11, R10 ;  /* 0x0000000b190b7223 */ /* 0x000fc6000000000a */
[----:B------:R-:W2:Y:S01]  /*04a0*/  LDS R25, [R3+0x580] ;  /* 0x0005800003197984 */ /* 0x000ea20000000800 */
[----:B-1----:R-:W-:-:S03]  /*04b0*/  FFMA R9, R12, R9, R11 ;  /* 0x000000090c097223 */ /* 0x002fc6000000000b */
[----:B------:R-:W-:Y:S01]  /*04c0*/  LDS R12, [R3+0x680] ;  /* 0x00068000030c7984 */ /* 0x000fe20000000800 */
[----:B------:R-:W-:-:S03]  /*04d0*/  FFMA R24, R8, R13, R9 ;  /* 0x0000000d08187223 */ /* 0x000fc60000000009 */
[----:B------:R-:W-:Y:S04]  /*04e0*/  LDS R13, [R3+0x600] ;  /* 0x00060000030d7984 */ /* 0x000fe80000000800 */
[----:B------:R-:W1:Y:S01]  /*04f0*/  LDS.128 R8, [R2+0x30] ;  /* 0x0000300002087984 */ /* 0x000e620000000c00 */
[----:B0-----:R-:W-:-:S03]  /*0500*/  FFMA R14, R19, R14, R24 ;  /* 0x0000000e130e7223 */ /* 0x001fc60000000018 */
[----:B------:R-:W0:Y:S01]  /*0510*/  LDS R19, [R3+0x700] ;  /* 0x0007000003137984 */ /* 0x000e220000000800 */
[----:B--2---:R-:W-:-:S03]  /*0520*/  FFMA R15, R25, R15, R14 ;  /* 0x0000000f190f7223 */ /* 0x004fc6000000000e */
        /* <DEDUP_REMOVED lines=16> */
[----:B------:R-:W-:Y:S01]  /*0630*/  LDS R24, [R3+0xc80] ;  /* 0x000c800003187984 */ /* 0x000fe20000000800 */
[----:B--2---:R-:W-:-:S03]  /*0640*/  FFMA R15, R25, R15, R14 ;  /* 0x0000000f190f7223 */ /* 0x004fc6000000000e */
[----:B------:R-:W0:Y:S04]  /*0650*/  LDS R25, [R3+0xb00] ;  /* 0x000b000003197984 */ /* 0x000e280000000800 */
[----:B------:R-:W-:Y:S01]  /*0660*/  LDS R19, [R3+0xd00] ;  /* 0x000d000003137984 */ /* 0x000fe20000000800 */
[----:B-1----:R-:W-:-:S03]  /*0670*/  FFMA R13, R8, R13, R15 ;  /* 0x0000000d080d7223 */ /* 0x002fc6000000000f */
[----:B------:R-:W1:Y:S01]  /*0680*/  LDS R8, [R3+0xb80] ;  /* 0x000b800003087984 */ /* 0x000e620000000800 */
[----:B------:R-:W-:-:S03]  /*0690*/  FFMA R26, R12, R9, R13 ;  /* 0x000000090c1a7223 */ /* 0x000fc6000000000d */
[----:B------:R-:W-:Y:S04]  /*06a0*/  LDS R9, [R3+0xc00] ;  /* 0x000c000003097984 */ /* 0x000fe80000000800 */
[----:B------:R-:W2:Y:S01]  /*06b0*/  LDS.128 R12, [R2+0x60] ;  /* 0x00006000020c7984 */ /* 0x000ea20000000c00 */
[----:B0-----:R-:W-:-:S04]  /*06c0*/  FFMA R25, R25, R10, R26 ;  /* 0x0000000a19197223 */ /* 0x001fc8000000001a */
[----:B-1----:R-:W-:Y:S02]  /*06d0*/  FFMA R11, R8, R11, R25 ;  /* 0x0000000b080b7223 */ /* 0x002fe40000000019 */
[----:B------:R-:W-:Y:S02]  /*06e0*/  LDS R25, [R3+0xf80] ;  /* 0x000f800003197984 */ /* 0x000fe40000000800 */
[----:B--2---:R-:W-:Y:S02]  /*06f0*/  FFMA R9, R12, R9, R11 ;  /* 0x000000090c097223 */ /* 0x004fe4000000000b */
[----:B------:R-:W0:Y:S02]  /*0700*/  LDS R12, [R3+0xd80] ;  /* 0x000d8000030c7984 */ /* 0x000e240000000800 */
[----:B------:R-:W-:Y:S02]  /*0710*/  FFMA R26, R24, R13, R9 ;  /* 0x0000000d181a7223 */ /* 0x000fe40000000009 */
[----:B------:R-:W-:Y:S02]  /*0720*/  LDS R13, [R3+0xe00] ;  /* 0x000e0000030d7984 */ /* 0x000fe40000000800 */
[----:B------:R-:W-:-:S02]  /*0730*/  FFMA R19, R19, R14, R26 ;  /* 0x0000000e13137223 */ /* 0x000fc4000000001a */
[----:B------:R-:W1:Y:S04]  /*0740*/  LDS.128 R8, [R2+0x70] ;  /* 0x0000700002087984 */ /* 0x000e680000000c00 */
[----:B------:R-:W2:Y:S04]  /*0750*/  LDS R24, [R3+0xe80] ;  /* 0x000e800003187984 */ /* 0x000ea80000000800 */
[----:B------:R-:W3:Y:S01]  /*0760*/  LDS R14, [R3+0xf00] ;  /* 0x000f0000030e7984 */ /* 0x000ee20000000800 */
[----:B0-----:R-:W-:-:S04]  /*0770*/  FFMA R15, R12, R15, R19 ;  /* 0x0000000f0c0f7223 */ /* 0x001fc80000000013 */
[----:B-1----:R-:W-:-:S04]  /*0780*/  FFMA R13, R8, R13, R15 ;  /* 0x0000000d080d7223 */ /* 0x002fc8000000000f */
[----:B--2---:R-:W-:-:S04]  /*0790*/  FFMA R9, R24, R9, R13 ;  /* 0x0000000918097223 */ /* 0x004fc8000000000d */
[----:B---3--:R-:W-:-:S04]  /*07a0*/  FFMA R10, R14, R10, R9 ;  /* 0x0000000a0e0a7223 */ /* 0x008fc80000000009 */
[----:B------:R-:W-:Y:S01]  /*07b0*/  FFMA R19, R25, R11, R10 ;  /* 0x0000000b19137223 */ /* 0x000fe2000000000a */
[----:B------:R-:W-:Y:S06]  /*07c0*/  BAR.SYNC.DEFER_BLOCKING 0x0 ;  /* 0x0000000000007b1d */ /* 0x000fec0000010000 */
[----:B------:R-:W-:Y:S05]  /*07d0*/  BRA.U UP0, `(.L_x_1) ;  /* 0xfffffff9008c7547 */ /* 0x000fea000b83ffff */
.L_x_0:
[----:B------:R-:W-:Y:S05]  /*07e0*/  @P2 EXIT ;  /* 0x000000000000294d */ /* 0x000fea0003800000 */
[----:B------:R-:W0:Y:S01]  /*07f0*/  LDC.64 R2, c[0x0][0x390] ;  /* 0x0000e400ff027b82 */ /* 0x000e220000000a00 */
[----:B------:R-:W-:-:S04]  /*0800*/  IMAD R17, R18, UR11, R17 ;  /* 0x0000000b12117c24 */ /* 0x000fc8000f8e0211 */
[----:B0-----:R-:W-:-:S05]  /*0810*/  IMAD.WIDE R2, R17, 0x4, R2 ;  /* 0x0000000411027825 */ /* 0x001fca00078e0202 */
[----:B------:R-:W-:Y:S01]  /*0820*/  STG.E desc[UR8][R2.64], R19 ;  /* 0x0000001302007986 */ /* 0x000fe2000c101908 */
[----:B------:R-:W-:Y:S05]  /*0830*/  EXIT ;  /* 0x000000000000794d */ /* 0x000fea0003800000 */
.L_x_2:
[----:B------:R-:W-:-:S00]  /*0840*/  BRA `(.L_x_2) ;  /* 0xfffffffc00fc7947 */ /* 0x000fc0000383ffff */
[----:B------:R-:W-:-:S00]  /*0850*/  NOP ;  /* 0x0000000000007918 */ /* 0x000fc00000000000 */
        /* <DEDUP_REMOVED lines=10> */
.L_x_4:


//--------------------- .text._Z16transpose_kernelPKfPfii --------------------------
	.section	.text._Z16transpose_kernelPKfPfii,"ax",@progbits
	.align	128
        .global         _Z16transpose_kernelPKfPfii
        .type           _Z16transpose_kernelPKfPfii,@function
        .size           _Z16transpose_kernelPKfPfii,(.L_x_5 - _Z16transpose_kernelPKfPfii)
        .other          _Z16transpose_kernelPKfPfii,@"STO_CUDA_ENTRY STV_DEFAULT"
_Z16transpose_kernelPKfPfii:
.text._Z16transpose_kernelPKfPfii:
[----:B------:R-:W-:Y:S01]  /*0000*/  LDC R1, c[0x0][0x37c] ;  /* 0x0000df00ff017b82 */ /* 0x000fe20000000800 */
[----:B------:R-:W0:Y:S01]  /*0010*/  S2R R9, SR_TID.Y ;  /* 0x0000000000097919 */ /* 0x000e220000002200 */
[----:B------:R-:W1:Y:S01]  /*0020*/  LDCU.64 UR8, c[0x0][0x390] ;  /* 0x00007200ff0877ac */ /* 0x000e620008000a00 */
[----:B------:R-:W0:Y:S01]  /*0030*/  S2R R8, SR_CTAID.Y ;  /* 0x0000000000087919 */ /* 0x000e220000002600 */
[----:B------:R-:W2:Y:S01]  /*0040*/  LDCU.64 UR6, c[0x0][0x358] ;  /* 0x00006b00ff0677ac */ /* 0x000ea20008000a00 */
[----:B------:R-:W3:Y:S01]  /*0050*/  S2R R6, SR_CTAID.X ;  /* 0x0000000000067919 */ /* 0x000ee20000002500 */
[----:B------:R-:W3:Y:S01]  /*0060*/  S2R R7, SR_TID.X ;  /* 0x0000000000077919 */ /* 0x000ee20000002100 */
[----:B0-----:R-:W-:-:S04]  /*0070*/  LEA R5, R8, R9, 0x5 ;  /* 0x0000000908057211 */ /* 0x001fc800078e28ff */
[----:B-1----:R-:W-:Y:S02]  /*0080*/  ISETP.GE.AND P0, PT, R5, UR8, PT ;  /* 0x0000000805007c0c */ /* 0x002fe4000bf06270 */
[----:B---3--:R-:W-:-:S04]  /*0090*/  LEA R0, R6, R7, 0x5 ;  /* 0x0000000706007211 */ /* 0x008fc800078e28ff */
[----:B------:R-:W-:-:S13]  /*00a0*/  ISETP.GE.OR P0, PT, R0, UR9, P0 ;  /* 0x0000000900007c0c */ /* 0x000fda0008706670 */
[----:B------:R-:W0:Y:S01]  /*00b0*/  @!P0 LDC.64 R2, c[0x0][0x380] ;  /* 0x0000e000ff028b82 */ /* 0x000e220000000a00 */
[----:B------:R-:W-:-:S04]  /*00c0*/  @!P0 IMAD R5, R5, UR9, R0 ;  /* 0x0000000905058c24 */ /* 0x000fc8000f8e0200 */
[----:B0-----:R-:W-:-:S06]  /*00d0*/  @!P0 IMAD.WIDE R2, R5, 0x4, R2 ;  /* 0x0000000405028825 */ /* 0x001fcc00078e0202 */
[----:B--2---:R0:W2:Y:S01]  /*00e0*/  @!P0 LDG.E.CONSTANT R2, desc[UR6][R2.64] ;  /* 0x0000000602028981 */ /* 0x0040a2000c1e9900 */
[----:B------:R-:W1:Y:S01]  /*00f0*/  S2UR UR5, SR_CgaCtaId ;  /* 0x00000000000579c3 */ /* 0x000e620000008800 */
[----:B------:R-:W-:Y:S01]  /*0100*/  UMOV UR4, 0x400 ;  /* 0x0000040000047882 */ /* 0x000fe20000000000 */
[----:B------:R-:W-:Y:S02]  /*0110*/  LEA R5, R8, R7, 0x5 ;  /* 0x0000000708057211 */ /* 0x000fe400078e28ff */
[----:B------:R-:W-:-:S04]  /*0120*/  LEA R6, R6, R9, 0x5 ;  /* 0x0000000906067211 */ /* 0x000fc800078e28ff */
[----:B------:R-:W-:-:S04]  /*0130*/  ISETP.GE.AND P1, PT, R6, UR9, PT ;  /* 0x0000000906007c0c */ /* 0x000fc8000bf26270 */
[----:B------:R-:W-:Y:S01]  /*0140*/  ISETP.GE.OR P1, PT, R5, UR8, P1 ;  /* 0x0000000805007c0c */ /* 0x000fe20008f26670 */
[----:B-1----:R-:W-:-:S06]  /*0150*/  ULEA UR4, UR5, UR4, 0x18 ;  /* 0x0000000405047291 */ /* 0x002fcc000f8ec0ff */
[----:B------:R-:W-:-:S04]  /*0160*/  @!P0 IMAD.U32 R0, RZ, RZ, UR4 ;  /* 0x00000004ff008e24 */ /* 0x000fc8000f8e00ff */
[----:B------:R-:W-:Y:S02]  /*0170*/  @!P0 IMAD R4, R9, 0x84, R0 ;  /* 0x0000008409048824 */ /* 0x000fe400078e0200 */
[----:B------:R-:W-:Y:S02]  /*0180*/  @P0 IMAD.U32 R0, RZ, RZ, UR4 ;  /* 0x00000004ff000e24 */ /* 0x000fe4000f8e00ff */
[----:B0-----:R-:W-:Y:S02]  /*0190*/  @!P0 IMAD R3, R7, 0x4, R4 ;  /* 0x0000000407038824 */ /* 0x001fe400078e0204 */
[----:B------:R-:W-:-:S05]  /*01a0*/  @P0 IMAD R8, R9, 0x84, R0 ;  /* 0x0000008409080824 */ /* 0x000fca00078e0200 */
[----:B------:R-:W-:Y:S01]  /*01b0*/  @P0 LEA R8, R7, R8, 0x2 ;  /* 0x0000000807080211 */ /* 0x000fe200078e10ff */
[----:B--2---:R0:W-:Y:S04]  /*01c0*/  @!P0 STS [R3], R2 ;  /* 0x0000000203008388 */ /* 0x0041e80000000800 */
[----:B------:R0:W-:Y:S01]  /*01d0*/  @P0 STS [R8], RZ ;  /* 0x000000ff08000388 */ /* 0x0001e20000000800 */
[----:B------:R-:W-:Y:S06]  /*01e0*/  BAR.SYNC.DEFER_BLOCKING 0x0 ;  /* 0x0000000000007b1d */ /* 0x000fec0000010000 */
[----:B------:R-:W-:Y:S05]  /*01f0*/  @P1 EXIT ;  /* 0x000000000000194d */ /* 0x000fea0003800000 */
[----:B------:R-:W-:Y:S01]  /*0200*/  IMAD R0, R7, 0x84, R0 ;  /* 0x0000008407007824 */ /* 0x000fe200078e0200 */
[----:B0-----:R-:W0:Y:S01]  /*0210*/  LDC.64 R2, c[0x0][0x388] ;  /* 0x0000e200ff027b82 */ /* 0x001e220000000a00 */
[----:B------:R-:W-:-:S03]  /*0220*/  IMAD R5, R6, UR8, R5 ;  /* 0x0000000806057c24 */ /* 0x000fc6000f8e0205 */
[----:B------:R-:W-:-:S05]  /*0230*/  LEA R0, R9, R0, 0x2 ;  /* 0x0000000009007211 */ /* 0x000fca00078e10ff */
[----:B------:R-:W1:Y:S01]  /*0240*/  LDS R7, [R0] ;  /* 0x0000000000077984 */ /* 0x000e620000000800 */
[----:B0-----:R-:W-:-:S05]  /*0250*/  IMAD.WIDE R2, R5, 0x4, R2 ;  /* 0x0000000405027825 */ /* 0x001fca00078e0202 */
[----:B-1----:R-:W-:Y:S01]  /*0260*/  STG.E desc[UR6][R2.64], R7 ;  /* 0x0000000702007986 */ /* 0x002fe2000c101906 */
[----:B------:R-:W-:Y:S05]  /*0270*/  EXIT ;  /* 0x000000000000794d */ /* 0x000fea0003800000 */
.L_x_3:
        /* <DEDUP_REMOVED lines=16> */
.L_x_5:


//--------------------- .nv.shared._Z16matMul_shared_BtPKfS0_Pfii --------------------------
	.section	.nv.shared._Z16matMul_shared_BtPKfS0_Pfii,"aw",@nobits
	.sectionflags	@""
	.align	4
.nv.shared._Z16matMul_shared_BtPKfS0_Pfii:
	.zero		9216


//--------------------- .nv.shared.reserved.0     --------------------------
	.section	.nv.shared.reserved.0,"aw",@nobits
	.weak		__nv_reservedSMEM_offset_0_alias
	.size		__nv_reservedSMEM_offset_0_alias, 0, 64
	.other		__nv_reservedSMEM_offset_0_alias,@"STO_CUDA_RESERVED_SHARED STV_DEFAULT"
__nv_reservedSMEM_offset_0_alias:
	.zero		0
	.zero		64


//--------------------- .nv.shared._Z16transpose_kernelPKfPfii --------------------------
	.section	.nv.shared._Z16transpose_kernelPKfPfii,"aw",@nobits
	.sectionflags	@""
	.align	4
.nv.shared._Z16transpose_kernelPKfPfii:
	.zero		5248


//--------------------- .nv.constant0._Z16matMul_shared_BtPKfS0_Pfii --------------------------
	.section	.nv.constant0._Z16matMul_shared_BtPKfS0_Pfii,"a",@progbits
	.sectionflags	@""
	.align	4
.nv.constant0._Z16matMul_shared_BtPKfS0_Pfii:
	.zero		928


//--------------------- .nv.constant0._Z16transpose_kernelPKfPfii --------------------------
	.section	.nv.constant0._Z16transpose_kernelPKfPfii,"a",@progbits
	.sectionflags	@""
	.align	4
.nv.constant0._Z16transpose_kernelPKfPfii:
	.zero		920


//--------------------- SYMBOLS --------------------------

	.type		.nv.reservedSmem.offset0,@object
	.size		.nv.reservedSmem.offset0,0x4
	.type		.nv.reservedSmem.cap,@object
	.size		.nv.reservedSmem.cap,0x4
